//
// Generated by NVIDIA NVVM Compiler
//
// Compiler Build ID: CL-36424714
// Cuda compilation tools, release 13.0, V13.0.88
// Based on NVVM 20.0.0
//

.version 9.0
.target sm_100
.address_size 64

	// .globl	_Z11add_vectorsPKfS0_Pfi

.visible .entry _Z11add_vectorsPKfS0_Pfi(
	.param .u64 .ptr .align 1 _Z11add_vectorsPKfS0_Pfi_param_0,
	.param .u64 .ptr .align 1 _Z11add_vectorsPKfS0_Pfi_param_1,
	.param .u64 .ptr .align 1 _Z11add_vectorsPKfS0_Pfi_param_2,
	.param .u32 _Z11add_vectorsPKfS0_Pfi_param_3
)
{
	.reg .pred 	%p<2>;
	.reg .b32 	%r<6>;
	.reg .b32 	%f<4>;
	.reg .b64 	%rd<11>;

	ld.param.u64 	%rd1, [_Z11add_vectorsPKfS0_Pfi_param_0];
	ld.param.u64 	%rd2, [_Z11add_vectorsPKfS0_Pfi_param_1];
	ld.param.u64 	%rd3, [_Z11add_vectorsPKfS0_Pfi_param_2];
	ld.param.u32 	%r2, [_Z11add_vectorsPKfS0_Pfi_param_3];
	mov.u32 	%r3, %ctaid.x;
	mov.u32 	%r4, %ntid.x;
	mov.u32 	%r5, %tid.x;
	mad.lo.s32 	%r1, %r3, %r4, %r5;
	setp.ge.s32 	%p1, %r1, %r2;
	@%p1 bra 	$L__BB0_2;
	cvta.to.global.u64 	%rd4, %rd1;
	cvta.to.global.u64 	%rd5, %rd2;
	cvta.to.global.u64 	%rd6, %rd3;
	mul.wide.s32 	%rd7, %r1, 4;
	add.s64 	%rd8, %rd4, %rd7;
	ld.global.f32 	%f1, [%rd8];
	add.s64 	%rd9, %rd5, %rd7;
	ld.global.f32 	%f2, [%rd9];
	add.f32 	%f3, %f1, %f2;
	add.s64 	%rd10, %rd6, %rd7;
	st.global.f32 	[%rd10], %f3;
$L__BB0_2:
	ret;

}


// ===== COMPILED SASS (sm_100) =====

	.target	sm_100

	.elftype	@"ET_EXEC"


//--------------------- .note.nv.tkinfo           --------------------------
	.section	.note.nv.tkinfo,"",@"SHT_NOTE"
	.sectionflags	@"SHF_NOTE_NV_TKINFO"
	.tkinfo
        /*0018*/ 	.word	0x00000002
        /*0030*/ 	.string	""
        /*0030*/ 	.string	"ptxas"
        /*0030*/ 	.string	"Cuda compilation tools, release 13.0, V13.0.88"
        /*0030*/ 	.string	"Build cuda_13.0.r13.0/compiler.36424714_0"
        /*0030*/ 	.string	"-arch sm_100 -m 64 "



//--------------------- .note.nv.cuinfo           --------------------------
	.section	.note.nv.cuinfo,"",@"SHT_NOTE"
	.sectionflags	@"SHF_NOTE_NV_CUINFO"
        /*0018*/ 	.short	0x0002
        /*001a*/ 	.short	0x0064
        /*001c*/ 	.short	0x0082
	.zero		2


//--------------------- .nv.info                  --------------------------
	.section	.nv.info,"",@"SHT_CUDA_INFO"
	.align	4


	//----- nvinfo : EIATTR_REGCOUNT
	.align		4
        /*0000*/ 	.byte	0x04, 0x2f
        /*0002*/ 	.short	(.L_1 - .L_0)
	.align		4
.L_0:
        /*0004*/ 	.word	index@(_Z11add_vectorsPKfS0_Pfi)
        /*0008*/ 	.word	0x0000000c


	//----- nvinfo : EIATTR_FRAME_SIZE
	.align		4
.L_1:
        /*000c*/ 	.byte	0x04, 0x11
        /*000e*/ 	.short	(.L_3 - .L_2)
	.align		4
.L_2:
        /*0010*/ 	.word	index@(_Z11add_vectorsPKfS0_Pfi)
        /*0014*/ 	.word	0x00000000


	//----- nvinfo : EIATTR_MIN_STACK_SIZE
	.align		4
.L_3:
        /*0018*/ 	.byte	0x04, 0x12
        /*001a*/ 	.short	(.L_5 - .L_4)
	.align		4
.L_4:
        /*001c*/ 	.word	index@(_Z11add_vectorsPKfS0_Pfi)
        /*0020*/ 	.word	0x00000000
.L_5:


//--------------------- .nv.compat                --------------------------
	.section	.nv.compat,"",@"SHT_CUDA_COMPAT_INFO"
	.align	4
        /*0000*/ 	.byte	0x02, 0x09, 0x00, 0x00, 0x02, 0x02, 0x01, 0x00, 0x02, 0x05, 0x05, 0x00, 0x03, 0x07, 0x01, 0x01
        /*0010*/ 	.byte	0x02, 0x03, 0x00, 0x00, 0x02, 0x06, 0x01, 0x00, 0x04, 0x0b, 0x08, 0x00, 0x09, 0x00, 0x00, 0x00
        /*0020*/ 	.byte	0x00, 0x00, 0x00, 0x00


//--------------------- .nv.info._Z11add_vectorsPKfS0_Pfi --------------------------
	.section	.nv.info._Z11add_vectorsPKfS0_Pfi,"",@"SHT_CUDA_INFO"
	.sectionflags	@""
	.align	4


	//----- nvinfo : EIATTR_CUDA_API_VERSION
	.align		4
        /*0000*/ 	.byte	0x04, 0x37
        /*0002*/ 	.short	(.L_7 - .L_6)
.L_6:
        /*0004*/ 	.word	0x00000082


	//----- nvinfo : EIATTR_KPARAM_INFO
	.align		4
.L_7:
        /*0008*/ 	.byte	0x04, 0x17
        /*000a*/ 	.short	(.L_9 - .L_8)
.L_8:
        /*000c*/ 	.word	0x00000000
        /*0010*/ 	.short	0x0003
        /*0012*/ 	.short	0x0018
        /*0014*/ 	.byte	0x00, 0xf0, 0x11, 0x00


	//----- nvinfo : EIATTR_KPARAM_INFO
	.align		4
.L_9:
        /*0018*/ 	.byte	0x04, 0x17
        /*001a*/ 	.short	(.L_11 - .L_10)
.L_10:
        /*001c*/ 	.word	0x00000000
        /*0020*/ 	.short	0x0002
        /*0022*/ 	.short	0x0010
        /*0024*/ 	.byte	0x00, 0xf5, 0x21, 0x00


	//----- nvinfo : EIATTR_KPARAM_INFO
	.align		4
.L_11:
        /*0028*/ 	.byte	0x04, 0x17
        /*002a*/ 	.short	(.L_13 - .L_12)
.L_12:
        /*002c*/ 	.word	0x00000000
        /*0030*/ 	.short	0x0001
        /*0032*/ 	.short	0x0008
        /*0034*/ 	.byte	0x00, 0xf5, 0x21, 0x00


	//----- nvinfo : EIATTR_KPARAM_INFO
	.align		4
.L_13:
        /*0038*/ 	.byte	0x04, 0x17
        /*003a*/ 	.short	(.L_15 - .L_14)
.L_14:
        /*003c*/ 	.word	0x00000000
        /*0040*/ 	.short	0x0000
        /*0042*/ 	.short	0x0000
        /*0044*/ 	.byte	0x00, 0xf5, 0x21, 0x00


	//----- nvinfo : EIATTR_SPARSE_MMA_MASK
	.align		4
.L_15:
        /*0048*/ 	.byte	0x03, 0x50
        /*004a*/ 	.short	0x0000


	//----- nvinfo : EIATTR_MAXREG_COUNT
	.align		4
        /*004c*/ 	.byte	0x03, 0x1b
        /*004e*/ 	.short	0x00ff


	//----- nvinfo : EIATTR_MERCURY_ISA_VERSION
	.align		4
        /*0050*/ 	.byte	0x03, 0x5f
        /*0052*/ 	.short	0x0101


	//----- nvinfo : EIATTR_VRC_CTA_INIT_COUNT
	.align		4
        /*0054*/ 	.byte	0x02, 0x4a
	.zero		1
	.zero		1


	//----- nvinfo : EIATTR_EXIT_INSTR_OFFSETS
	.align		4
        /*0058*/ 	.byte	0x04, 0x1c
        /*005a*/ 	.short	(.L_17 - .L_16)


	//   ....[0]....
.L_16:
        /*005c*/ 	.word	0x00000070


	//   ....[1]....
        /*0060*/ 	.word	0x00000130


	//----- nvinfo : EIATTR_CBANK_PARAM_SIZE
	.align		4
.L_17:
        /*0064*/ 	.byte	0x03, 0x19
        /*0066*/ 	.short	0x001c


	//----- nvinfo : EIATTR_PARAM_CBANK
	.align		4
        /*0068*/ 	.byte	0x04, 0x0a
        /*006a*/ 	.short	(.L_19 - .L_18)
	.align		4
.L_18:
        /*006c*/ 	.word	index@(.nv.constant0._Z11add_vectorsPKfS0_Pfi)
        /*0070*/ 	.short	0x0380
        /*0072*/ 	.short	0x001c


	//----- nvinfo : EIATTR_SW_WAR
	.align		4
.L_19:
        /*0074*/ 	.byte	0x04, 0x36
        /*0076*/ 	.short	(.L_21 - .L_20)
.L_20:
        /*0078*/ 	.word	0x00000008
.L_21:


//--------------------- .nv.callgraph             --------------------------
	.section	.nv.callgraph,"",@"SHT_CUDA_CALLGRAPH"
	.align	4
	.sectionentsize	8
	.align		4
        /*0000*/ 	.word	0x00000000
	.align		4
        /*0004*/ 	.word	0xffffffff
	.align		4
        /*0008*/ 	.word	0x00000000
	.align		4
        /*000c*/ 	.word	0xfffffffe
	.align		4
        /*0010*/ 	.word	0x00000000
	.align		4
        /*0014*/ 	.word	0xfffffffd
	.align		4
        /*0018*/ 	.word	0x00000000
	.align		4
        /*001c*/ 	.word	0xfffffffc


//--------------------- .text._Z11add_vectorsPKfS0_Pfi --------------------------
	.section	.text._Z11add_vectorsPKfS0_Pfi,"ax",@progbits
	.align	128
        .global         _Z11add_vectorsPKfS0_Pfi
        .type           _Z11add_vectorsPKfS0_Pfi,@function
        .size           _Z11add_vectorsPKfS0_Pfi,(.L_x_1 - _Z11add_vectorsPKfS0_Pfi)
        .other          _Z11add_vectorsPKfS0_Pfi,@"STO_CUDA_ENTRY STV_DEFAULT"
_Z11add_vectorsPKfS0_Pfi:
.text._Z11add_vectorsPKfS0_Pfi:
[----:B------:R-:W-:Y:S01]  /*0000*/  LDC R1, c[0x0][0x37c] ;  /* 0x0000df00ff017b82 */ /* 0x000fe20000000800 */
[----:B------:R-:W0:Y:S07]  /*0010*/  S2R R0, SR_TID.X ;  /* 0x0000000000007919 */ /* 0x000e2e0000002100 */
[----:B------:R-:W0:Y:S01]  /*0020*/  S2UR UR4, SR_CTAID.X ;  /* 0x00000000000479c3 */ /* 0x000e220000002500 */
[----:B------:R-:W1:Y:S07]  /*0030*/  LDCU UR5, c[0x0][0x398] ;  /* 0x00007300ff0577ac */ /* 0x000e6e0008000800 */
[----:B------:R-:W0:Y:S02]  /*0040*/  LDC R9, c[0x0][0x360] ;  /* 0x0000d800ff097b82 */ /* 0x000e240000000800 */
[----:B0-----:R-:W-:-:S05]  /*0050*/  IMAD R9, R9, UR4, R0 ;  /* 0x0000000409097c24 */ /* 0x001fca000f8e0200 */
[----:B-1----:R-:W-:-:S13]  /*0060*/  ISETP.GE.AND P0, PT, R9, UR5, PT ;  /* 0x0000000509007c0c */ /* 0x002fda000bf06270 */
[----:B------:R-:W-:Y:S05]  /*0070*/  @P0 EXIT ;  /* 0x000000000000094d */ /* 0x000fea0003800000 */
[----:B------:R-:W0:Y:S01]  /*0080*/  LDC.64 R2, c[0x0][0x380] ;  /* 0x0000e000ff027b82 */ /* 0x000e220000000a00 */
[----:B------:R-:W1:Y:S07]  /*0090*/  LDCU.64 UR4, c[0x0][0x358] ;  /* 0x00006b00ff0477ac */ /* 0x000e6e0008000a00 */
[----:B------:R-:W2:Y:S08]  /*00a0*/  LDC.64 R4, c[0x0][0x388] ;  /* 0x0000e200ff047b82 */ /* 0x000eb00000000a00 */
[----:B------:R-:W3:Y:S01]  /*00b0*/  LDC.64 R6, c[0x0][0x390] ;  /* 0x0000e400ff067b82 */ /* 0x000ee20000000a00 */
[----:B0-----:R-:W-:-:S06]  /*00c0*/  IMAD.WIDE R2, R9, 0x4, R2 ;  /* 0x0000000409027825 */ /* 0x001fcc00078e0202 */
[----:B-1----:R-:W4:Y:S01]  /*00d0*/  LDG.E R2, desc[UR4][R2.64] ;  /* 0x0000000402027981 */ /* 0x002f22000c1e1900 */
[----:B--2---:R-:W-:-:S06]  /*00e0*/  IMAD.WIDE R4, R9, 0x4, R4 ;  /* 0x0000000409047825 */ /* 0x004fcc00078e0204 */
[----:B------:R-:W4:Y:S01]  /*00f0*/  LDG.E R5, desc[UR4][R4.64] ;  /* 0x0000000404057981 */ /* 0x000f22000c1e1900 */
[----:B---3--:R-:W-:-:S04]  /*0100*/  IMAD.WIDE R6, R9, 0x4, R6 ;  /* 0x0000000409067825 */ /* 0x008fc800078e0206 */
[----:B----4-:R-:W-:-:S05]  /*0110*/  FADD R9, R2, R5 ;  /* 0x0000000502097221 */ /* 0x010fca0000000000 */
[----:B------:R-:W-:Y:S01]  /*0120*/  STG.E desc[UR4][R6.64], R9 ;  /* 0x0000000906007986 */ /* 0x000fe2000c101904 */
[----:B------:R-:W-:Y:S05]  /*0130*/  EXIT ;  /* 0x000000000000794d */ /* 0x000fea0003800000 */
.L_x_0:
[----:B------:R-:W-:-:S00]  /*0140*/  BRA `(.L_x_0) ;  /* 0xfffffffc00fc7947 */ /* 0x000fc0000383ffff */
[----:B------:R-:W-:-:S00]  /*0150*/  NOP ;  /* 0x0000000000007918 */ /* 0x000fc00000000000 */
        /* <DEDUP_REMOVED lines=10> */
.L_x_1:


//--------------------- .nv.shared.reserved.0     --------------------------
	.section	.nv.shared.reserved.0,"aw",@nobits
	.weak		__nv_reservedSMEM_offset_0_alias
	.size		__nv_reservedSMEM_offset_0_alias, 0, 64
	.other		__nv_reservedSMEM_offset_0_alias,@"STO_CUDA_RESERVED_SHARED STV_DEFAULT"
__nv_reservedSMEM_offset_0_alias:
	.zero		0
	.zero		64


//--------------------- .nv.constant0._Z11add_vectorsPKfS0_Pfi --------------------------
	.section	.nv.constant0._Z11add_vectorsPKfS0_Pfi,"a",@progbits
	.sectionflags	@""
	.align	4
.nv.constant0._Z11add_vectorsPKfS0_Pfi:
	.zero		924


//--------------------- SYMBOLS --------------------------

	.type		.nv.reservedSmem.offset0,@object
	.size		.nv.reservedSmem.offset0,0x4
